	.headerflags	@"EF_CUDA_TEXMODE_UNIFIED EF_CUDA_64BIT_ADDRESS EF_CUDA_ACCELERATORS EF_CUDA_SM90 EF_CUDA_VIRTUAL_SM(EF_CUDA_SM90)"
	.elftype	@"ET_EXEC"


//--------------------- .nv.info                  --------------------------
	.section	.nv.info,"",@"SHT_CUDA_INFO"
	.align	4


	//----- nvinfo : EIATTR_REGCOUNT
	.align		4
        /*0000*/ 	.byte	0x04, 0x2f
        /*0002*/ 	.short	(.L_3 - .L_2)
	.align		4
.L_2:
        /*0004*/ 	.word	index@(triton_poi_fused__native_batch_norm_legit_no_training_relu_4)
        /*0008*/ 	.word	0x00000012


	//----- nvinfo : EIATTR_MIN_STACK_SIZE
	.align		4
.L_3:
        /*000c*/ 	.byte	0x04, 0x12
        /*000e*/ 	.short	(.L_5 - .L_4)
	.align		4
.L_4:
        /*0010*/ 	.word	index@(triton_poi_fused__native_batch_norm_legit_no_training_relu_4)
        /*0014*/ 	.word	0x00000000


	//----- nvinfo : EIATTR_FRAME_SIZE
	.align		4
.L_5:
        /*0018*/ 	.byte	0x04, 0x11
        /*001a*/ 	.short	(.L_7 - .L_6)
	.align		4
.L_6:
        /*001c*/ 	.word	index@(triton_poi_fused__native_batch_norm_legit_no_training_relu_4)
        /*0020*/ 	.word	0x00000000


	//----- nvinfo : EIATTR_MIN_STACK_SIZE
	.align		4
.L_7:
        /*0024*/ 	.byte	0x04, 0x12
        /*0026*/ 	.short	(.L_9 - .L_8)
	.align		4
.L_8:
        /*0028*/ 	.word	index@(triton_poi_fused__native_batch_norm_legit_no_training_relu_4)
        /*002c*/ 	.word	0x00000000
.L_9:


//--------------------- .nv.info.triton_poi_fused__native_batch_norm_legit_no_training_relu_4 --------------------------
	.section	.nv.info.triton_poi_fused__native_batch_norm_legit_no_training_relu_4,"",@"SHT_CUDA_INFO"
	.sectionflags	@""
	.align	4


	//----- nvinfo : EIATTR_CUDA_API_VERSION
	.align		4
        /*0000*/ 	.byte	0x04, 0x37
        /*0002*/ 	.short	(.L_11 - .L_10)
.L_10:
        /*0004*/ 	.word	0x0000007c


	//----- nvinfo : EIATTR_KPARAM_INFO
	.align		4
.L_11:
        /*0008*/ 	.byte	0x04, 0x17
        /*000a*/ 	.short	(.L_13 - .L_12)
.L_12:
        /*000c*/ 	.word	0x00000000
        /*0010*/ 	.short	0x0006
        /*0012*/ 	.short	0x0030
        /*0014*/ 	.byte	0x00, 0xf0, 0x11, 0x00


	//----- nvinfo : EIATTR_KPARAM_INFO
	.align		4
.L_13:
        /*0018*/ 	.byte	0x04, 0x17
        /*001a*/ 	.short	(.L_15 - .L_14)
.L_14:
        /*001c*/ 	.word	0x00000000
        /*0020*/ 	.short	0x0005
        /*0022*/ 	.short	0x0028
        /*0024*/ 	.byte	0x00, 0xf4, 0x21, 0x00


	//----- nvinfo : EIATTR_KPARAM_INFO
	.align		4
.L_15:
        /*0028*/ 	.byte	0x04, 0x17
        /*002a*/ 	.short	(.L_17 - .L_16)
.L_16:
        /*002c*/ 	.word	0x00000000
        /*0030*/ 	.short	0x0004
        /*0032*/ 	.short	0x0020
        /*0034*/ 	.byte	0x00, 0xf4, 0x21, 0x00


	//----- nvinfo : EIATTR_KPARAM_INFO
	.align		4
.L_17:
        /*0038*/ 	.byte	0x04, 0x17
        /*003a*/ 	.short	(.L_19 - .L_18)
.L_18:
        /*003c*/ 	.word	0x00000000
        /*0040*/ 	.short	0x0003
        /*0042*/ 	.short	0x0018
        /*0044*/ 	.byte	0x00, 0xf4, 0x21, 0x00


	//----- nvinfo : EIATTR_KPARAM_INFO
	.align		4
.L_19:
        /*0048*/ 	.byte	0x04, 0x17
        /*004a*/ 	.short	(.L_21 - .L_20)
.L_20:
        /*004c*/ 	.word	0x00000000
        /*0050*/ 	.short	0x0002
        /*0052*/ 	.short	0x0010
        /*0054*/ 	.byte	0x00, 0xf4, 0x21, 0x00


	//----- nvinfo : EIATTR_KPARAM_INFO
	.align		4
.L_21:
        /*0058*/ 	.byte	0x04, 0x17
        /*005a*/ 	.short	(.L_23 - .L_22)
.L_22:
        /*005c*/ 	.word	0x00000000
        /*0060*/ 	.short	0x0001
        /*0062*/ 	.short	0x0008
        /*0064*/ 	.byte	0x00, 0xf4, 0x21, 0x00


	//----- nvinfo : EIATTR_KPARAM_INFO
	.align		4
.L_23:
        /*0068*/ 	.byte	0x04, 0x17
        /*006a*/ 	.short	(.L_25 - .L_24)
.L_24:
        /*006c*/ 	.word	0x00000000
        /*0070*/ 	.short	0x0000
        /*0072*/ 	.short	0x0000
        /*0074*/ 	.byte	0x00, 0xf4, 0x21, 0x00


	//----- nvinfo : EIATTR_SPARSE_MMA_MASK
	.align		4
.L_25:
        /*0078*/ 	.byte	0x03, 0x50
        /*007a*/ 	.short	0x0000


	//----- nvinfo : EIATTR_MAXREG_COUNT
	.align		4
        /*007c*/ 	.byte	0x03, 0x1b
        /*007e*/ 	.short	0x00ff


	//----- nvinfo : EIATTR_EXIT_INSTR_OFFSETS
	.align		4
        /*0080*/ 	.byte	0x04, 0x1c
        /*0082*/ 	.short	(.L_27 - .L_26)


	//   ....[0]....
.L_26:
        /*0084*/ 	.word	0x000003c0


	//----- nvinfo : EIATTR_REQNTID
	.align		4
.L_27:
        /*0088*/ 	.byte	0x04, 0x10
        /*008a*/ 	.short	(.L_29 - .L_28)
.L_28:
        /*008c*/ 	.word	0x00000100
        /*0090*/ 	.word	0x00000001
        /*0094*/ 	.word	0x00000001


	//----- nvinfo : EIATTR_CBANK_PARAM_SIZE
	.align		4
.L_29:
        /*0098*/ 	.byte	0x03, 0x19
        /*009a*/ 	.short	0x0034


	//----- nvinfo : EIATTR_PARAM_CBANK
	.align		4
        /*009c*/ 	.byte	0x04, 0x0a
        /*009e*/ 	.short	(.L_31 - .L_30)
	.align		4
.L_30:
        /*00a0*/ 	.word	index@(.nv.constant0.triton_poi_fused__native_batch_norm_legit_no_training_relu_4)
        /*00a4*/ 	.short	0x0210
        /*00a6*/ 	.short	0x0034


	//----- nvinfo : EIATTR_SW_WAR
	.align		4
.L_31:
        /*00a8*/ 	.byte	0x04, 0x36
        /*00aa*/ 	.short	(.L_33 - .L_32)
.L_32:
        /*00ac*/ 	.word	0x00000008
.L_33:


//--------------------- .nv.callgraph             --------------------------
	.section	.nv.callgraph,"",@"SHT_CUDA_CALLGRAPH"
	.align	4
	.sectionentsize	8
	.align		4
        /*0000*/ 	.word	0x00000000
	.align		4
        /*0004*/ 	.word	0xffffffff
	.align		4
        /*0008*/ 	.word	0x00000000
	.align		4
        /*000c*/ 	.word	0xfffffffe
	.align		4
        /*0010*/ 	.word	0x00000000
	.align		4
        /*0014*/ 	.word	0xfffffffd
	.align		4
        /*0018*/ 	.word	0x00000000
	.align		4
        /*001c*/ 	.word	0xfffffffc


//--------------------- .nv.constant4             --------------------------
	.section	.nv.constant4,"a",@progbits
	.align	8
	.align		8
.nv.constant4:
        /*0000*/ 	.dword	_$_str
	.align		8
        /*0008*/ 	.dword	_$_str_$_2


//--------------------- .text.triton_poi_fused__native_batch_norm_legit_no_training_relu_4 --------------------------
	.section	.text.triton_poi_fused__native_batch_norm_legit_no_training_relu_4,"ax",@progbits
	.align	128
        .global         triton_poi_fused__native_batch_norm_legit_no_training_relu_4
        .type           triton_poi_fused__native_batch_norm_legit_no_training_relu_4,@function
        .size           triton_poi_fused__native_batch_norm_legit_no_training_relu_4,(.L_x_1 - triton_poi_fused__native_batch_norm_legit_no_training_relu_4)
        .other          triton_poi_fused__native_batch_norm_legit_no_training_relu_4,@"STO_CUDA_ENTRY STV_DEFAULT"
triton_poi_fused__native_batch_norm_legit_no_training_relu_4:
.text.triton_poi_fused__native_batch_norm_legit_no_training_relu_4:
[----:B------:R-:W-:Y:S01]  /*0000*/  LDC R1, c[0x0][0x28] ;  /* 0x00000a00ff017b82 */ /* 0x000fe20000000800 */
[----:B------:R-:W1:Y:S07]  /*0010*/  S2R R0, SR_TID.X ;  /* 0x0000000000007919 */ /* 0x000e6e0000002100 */
[----:B------:R-:W2:Y:S01]  /*0020*/  LDC.64 R2, c[0x0][0x220] ;  /* 0x00008800ff027b82 */ /* 0x000ea20000000a00 */
[----:B------:R-:W-:Y:S01]  /*0030*/  ULDC.64 UR4, c[0x0][0x208] ;  /* 0x0000820000047ab9 */ /* 0x000fe20000000a00 */
[----:B------:R-:W3:Y:S06]  /*0040*/  S2R R5, SR_CTAID.X ;  /* 0x0000000000057919 */ /* 0x000eec0000002500 */
[----:B------:R-:W4:Y:S08]  /*0050*/  LDC.64 R6, c[0x0][0x218] ;  /* 0x00008600ff067b82 */ /* 0x000f300000000a00 */
[----:B------:R-:W5:Y:S08]  /*0060*/  LDC.64 R8, c[0x0][0x228] ;  /* 0x00008a00ff087b82 */ /* 0x000f700000000a00 */
[----:B------:R-:W5:Y:S01]  /*0070*/  LDC.64 R10, c[0x0][0x230] ;  /* 0x00008c00ff0a7b82 */ /* 0x000f620000000a00 */
[----:B-1----:R-:W-:-:S04]  /*0080*/  SHF.L.U32 R0, R0, 0x1, RZ ;  /* 0x0000000100007819 */ /* 0x002fc800000006ff */
[----:B------:R-:W-:-:S04]  /*0090*/  LOP3.LUT R0, R0, 0x1fe, RZ, 0xc0, !PT ;  /* 0x000001fe00007812 */ /* 0x000fc800078ec0ff */
[----:B---3--:R-:W-:-:S05]  /*00a0*/  LEA R0, R5, R0, 0x9 ;  /* 0x0000000005007211 */ /* 0x008fca00078e48ff */
[----:B------:R-:W-:-:S05]  /*00b0*/  IMAD.HI R4, R0, 0x2aaaaaab, RZ ;  /* 0x2aaaaaab00047827 */ /* 0x000fca00078e02ff */
[----:B------:R-:W-:-:S04]  /*00c0*/  SHF.R.U32.HI R5, RZ, 0x1f, R4 ;  /* 0x0000001fff057819 */ /* 0x000fc80000011604 */
[----:B------:R-:W-:-:S05]  /*00d0*/  LEA.HI R5, R4, R5, RZ, 0x1d ;  /* 0x0000000504057211 */ /* 0x000fca00078fe8ff */
[----:B------:R-:W-:Y:S02]  /*00e0*/  IMAD R13, R5, -0x30, R0 ;  /* 0xffffffd0050d7824 */ /* 0x000fe400078e0200 */
[----:B------:R-:W1:Y:S02]  /*00f0*/  LDC.64 R4, c[0x0][0x210] ;  /* 0x00008400ff047b82 */ /* 0x000e640000000a00 */
[----:B--2---:R-:W-:-:S06]  /*0100*/  IMAD.WIDE R2, R13, 0x4, R2 ;  /* 0x000000040d027825 */ /* 0x004fcc00078e0202 */
[----:B------:R-:W2:Y:S01]  /*0110*/  LDG.E.EL.64 R2, desc[UR4][R2.64] ;  /* 0x0000000402027981 */ /* 0x000ea2000c2e1b00 */
[----:B----4-:R-:W-:-:S04]  /*0120*/  IMAD.WIDE R6, R13, 0x4, R6 ;  /* 0x000000040d067825 */ /* 0x010fc800078e0206 */
[C---:B-----5:R-:W-:Y:S02]  /*0130*/  IMAD.WIDE R8, R13.reuse, 0x4, R8 ;  /* 0x000000040d087825 */ /* 0x060fe400078e0208 */
[----:B------:R-:W3:Y:S02]  /*0140*/  LDG.E.EL.64 R6, desc[UR4][R6.64] ;  /* 0x0000000406067981 */ /* 0x000ee4000c2e1b00 */
[----:B0-----:R-:W-:Y:S02]  /*0150*/  IMAD.WIDE R10, R13, 0x4, R10 ;  /* 0x000000040d0a7825 */ /* 0x001fe400078e020a */
[----:B------:R-:W4:Y:S04]  /*0160*/  LDG.E.EL.64 R8, desc[UR4][R8.64] ;  /* 0x0000000408087981 */ /* 0x000f28000c2e1b00 */
[----:B------:R-:W4:Y:S01]  /*0170*/  LDG.E.EL.64 R10, desc[UR4][R10.64] ;  /* 0x000000040a0a7981 */ /* 0x000f22000c2e1b00 */
[----:B-1----:R-:W-:-:S06]  /*0180*/  IMAD.WIDE R4, R0, 0x4, R4 ;  /* 0x0000000400047825 */ /* 0x002fcc00078e0204 */
[----:B------:R-:W3:Y:S01]  /*0190*/  LDG.E.64 R4, desc[UR4][R4.64] ;  /* 0x0000000404047981 */ /* 0x000ee2000c1e1b00 */
[----:B------:R-:W-:Y:S01]  /*01a0*/  HFMA2.MMA R14, -RZ, RZ, 1.625, 0 ;  /* 0x3e800000ff0e7435 */ /* 0x000fe200000001ff */
[----:B--2---:R-:W-:Y:S01]  /*01b0*/  FADD R2, R2, 0.0010000000474974513054 ;  /* 0x3a83126f02027421 */ /* 0x004fe20000000000 */
[----:B------:R-:W-:-:S03]  /*01c0*/  FADD R3, R3, 0.0010000000474974513054 ;  /* 0x3a83126f03037421 */ /* 0x000fc60000000000 */
[----:B------:R-:W0:Y:S08]  /*01d0*/  MUFU.SQRT R12, R2 ;  /* 0x00000002000c7308 */ /* 0x000e300000002000 */
[----:B------:R1:W2:Y:S01]  /*01e0*/  MUFU.SQRT R13, R3 ;  /* 0x00000003000d7308 */ /* 0x0002a20000002000 */
[C---:B0-----:R-:W-:Y:S02]  /*01f0*/  FSETP.GT.AND P0, PT, R12.reuse, 8.50705917302346158658e+37, PT ;  /* 0x7e8000000c00780b */ /* 0x041fe40003f04000 */
[----:B------:R-:W-:Y:S01]  /*0200*/  FSETP.GEU.AND P2, PT, R12, 1.175494350822287508e-38, PT ;  /* 0x008000000c00780b */ /* 0x000fe20003f4e000 */
[----:B-1----:R-:W0:Y:S01]  /*0210*/  LDC.64 R2, c[0x0][0x238] ;  /* 0x00008e00ff027b82 */ /* 0x002e220000000a00 */
[----:B--2---:R-:W-:-:S02]  /*0220*/  FSETP.GT.AND P1, PT, R13, 8.50705917302346158658e+37, PT ;  /* 0x7e8000000d00780b */ /* 0x004fc40003f24000 */
[----:B------:R-:W-:-:S07]  /*0230*/  FSETP.GEU.AND P3, PT, R13, 1.175494350822287508e-38, PT ;  /* 0x008000000d00780b */ /* 0x000fce0003f6e000 */
[----:B------:R-:W-:-:S04]  /*0240*/  @P0 FMUL R12, R12, 0.25 ;  /* 0x3e8000000c0c0820 */ /* 0x000fc80000400000 */
[----:B------:R-:W-:Y:S01]  /*0250*/  @!P2 FMUL R12, R12, 16777216 ;  /* 0x4b8000000c0ca820 */ /* 0x000fe20000400000 */
[----:B------:R-:W-:-:S04]  /*0260*/  @P1 FMUL R13, R13, 0.25 ;  /* 0x3e8000000d0d1820 */ /* 0x000fc80000400000 */
[----:B------:R-:W-:Y:S01]  /*0270*/  @!P3 FMUL R13, R13, 16777216 ;  /* 0x4b8000000d0db820 */ /* 0x000fe20000400000 */
[----:B------:R-:W1:Y:S01]  /*0280*/  MUFU.RCP R12, R12 ;  /* 0x0000000c000c7308 */ /* 0x000e620000001000 */
[----:B------:R-:W-:-:S07]  /*0290*/  FSEL R15, R14, 1, P0 ;  /* 0x3f8000000e0f7808 */ /* 0x000fce0000000000 */
[----:B------:R-:W2:Y:S01]  /*02a0*/  MUFU.RCP R13, R13 ;  /* 0x0000000d000d7308 */ /* 0x000ea20000001000 */
[----:B------:R-:W-:Y:S01]  /*02b0*/  FSEL R14, R14, 1, P1 ;  /* 0x3f8000000e0e7808 */ /* 0x000fe20000800000 */
[----:B------:R-:W-:-:S04]  /*02c0*/  @!P2 FMUL R15, R15, 16777216 ;  /* 0x4b8000000f0fa820 */ /* 0x000fc80000400000 */
[----:B------:R-:W-:Y:S01]  /*02d0*/  @!P3 FMUL R14, R14, 16777216 ;  /* 0x4b8000000e0eb820 */ /* 0x000fe20000400000 */
[----:B---3--:R-:W-:Y:S01]  /*02e0*/  FADD R5, R5, -R7 ;  /* 0x8000000705057221 */ /* 0x008fe20000000000 */
[----:B------:R-:W-:Y:S01]  /*02f0*/  FADD R4, R4, -R6 ;  /* 0x8000000604047221 */ /* 0x000fe20000000000 */
[----:B-1----:R-:W-:Y:S01]  /*0300*/  FMUL R15, R12, R15 ;  /* 0x0000000f0c0f7220 */ /* 0x002fe20000400000 */
[----:B--2---:R-:W-:-:S03]  /*0310*/  FMUL R14, R13, R14 ;  /* 0x0000000e0d0e7220 */ /* 0x004fc60000400000 */
[----:B------:R-:W-:Y:S01]  /*0320*/  FMUL R15, R4, R15 ;  /* 0x0000000f040f7220 */ /* 0x000fe20000400000 */
[----:B------:R-:W-:-:S03]  /*0330*/  FMUL R14, R5, R14 ;  /* 0x0000000e050e7220 */ /* 0x000fc60000400000 */
[----:B----4-:R-:W-:Y:S01]  /*0340*/  FFMA R8, R8, R15, R10 ;  /* 0x0000000f08087223 */ /* 0x010fe2000000000a */
[----:B------:R-:W-:-:S04]  /*0350*/  FFMA R9, R9, R14, R11 ;  /* 0x0000000e09097223 */ /* 0x000fc8000000000b */
[----:B------:R-:W-:Y:S02]  /*0360*/  FSETP.GEU.AND P0, PT, R8, RZ, PT ;  /* 0x000000ff0800720b */ /* 0x000fe40003f0e000 */
[C---:B------:R-:W-:Y:S01]  /*0370*/  FSETP.GEU.AND P1, PT, R9.reuse, RZ, PT ;  /* 0x000000ff0900720b */ /* 0x040fe20003f2e000 */
[----:B0-----:R-:W-:Y:S01]  /*0380*/  IMAD.WIDE R2, R0, 0x4, R2 ;  /* 0x0000000400027825 */ /* 0x001fe200078e0202 */
[----:B------:R-:W-:Y:S02]  /*0390*/  FSEL R8, R8, RZ, P0 ;  /* 0x000000ff08087208 */ /* 0x000fe40000000000 */
[----:B------:R-:W-:-:S05]  /*03a0*/  FSEL R9, R9, RZ, P1 ;  /* 0x000000ff09097208 */ /* 0x000fca0000800000 */
[----:B------:R-:W-:Y:S01]  /*03b0*/  STG.E.64 desc[UR4][R2.64], R8 ;  /* 0x0000000802007986 */ /* 0x000fe2000c101b04 */
[----:B------:R-:W-:Y:S05]  /*03c0*/  EXIT ;  /* 0x000000000000794d */ /* 0x000fea0003800000 */
.L_x_0:
[----:B------:R-:W-:-:S00]  /*03d0*/  BRA `(.L_x_0) ;  /* 0xfffffffc00fc7947 */ /* 0x000fc0000383ffff */
[----:B------:R-:W-:-:S00]  /*03e0*/  NOP ;  /* 0x0000000000007918 */ /* 0x000fc00000000000 */
        /* <DEDUP_REMOVED lines=9> */
.L_x_1:


//--------------------- .nv.global.init           --------------------------
	.section	.nv.global.init,"aw",@progbits
.nv.global.init:
	.type		_$_str,@object
	.size		_$_str,(_$_str_$_2 - _$_str)
_$_str:
        /*0000*/ 	.byte	0x5f, 0x5f, 0x43, 0x55, 0x44, 0x41, 0x5f, 0x46, 0x54, 0x5a, 0x00
	.type		_$_str_$_2,@object
	.size		_$_str_$_2,(.L_1 - _$_str_$_2)
_$_str_$_2:
        /*000b*/ 	.byte	0x5f, 0x5f, 0x43, 0x55, 0x44, 0x41, 0x5f, 0x50, 0x52, 0x45, 0x43, 0x5f, 0x53, 0x51, 0x52, 0x54
        /*001b*/ 	.byte	0x00
.L_1:


//--------------------- .nv.constant0.triton_poi_fused__native_batch_norm_legit_no_training_relu_4 --------------------------
	.section	.nv.constant0.triton_poi_fused__native_batch_norm_legit_no_training_relu_4,"a",@progbits
	.sectionflags	@""
	.align	4
.nv.constant0.triton_poi_fused__native_batch_norm_legit_no_training_relu_4:
	.zero		580
